	.headerflags	@"EF_CUDA_TEXMODE_UNIFIED EF_CUDA_64BIT_ADDRESS EF_CUDA_ACCELERATORS EF_CUDA_SM90 EF_CUDA_VIRTUAL_SM(EF_CUDA_SM90)"
	.elftype	@"ET_EXEC"


//--------------------- .nv.info                  --------------------------
	.section	.nv.info,"",@"SHT_CUDA_INFO"
	.align	4


	//----- nvinfo : EIATTR_REGCOUNT
	.align		4
        /*0000*/ 	.byte	0x04, 0x2f
        /*0002*/ 	.short	(.L_1 - .L_0)
	.align		4
.L_0:
        /*0004*/ 	.word	index@(triton_poi_fused_convolution_max_pool2d_with_indices_relu_17)
        /*0008*/ 	.word	0x00000028


	//----- nvinfo : EIATTR_MIN_STACK_SIZE
	.align		4
.L_1:
        /*000c*/ 	.byte	0x04, 0x12
        /*000e*/ 	.short	(.L_3 - .L_2)
	.align		4
.L_2:
        /*0010*/ 	.word	index@(triton_poi_fused_convolution_max_pool2d_with_indices_relu_17)
        /*0014*/ 	.word	0x00000000


	//----- nvinfo : EIATTR_FRAME_SIZE
	.align		4
.L_3:
        /*0018*/ 	.byte	0x04, 0x11
        /*001a*/ 	.short	(.L_5 - .L_4)
	.align		4
.L_4:
        /*001c*/ 	.word	index@(triton_poi_fused_convolution_max_pool2d_with_indices_relu_17)
        /*0020*/ 	.word	0x00000000


	//----- nvinfo : EIATTR_MIN_STACK_SIZE
	.align		4
.L_5:
        /*0024*/ 	.byte	0x04, 0x12
        /*0026*/ 	.short	(.L_7 - .L_6)
	.align		4
.L_6:
        /*0028*/ 	.word	index@(triton_poi_fused_convolution_max_pool2d_with_indices_relu_17)
        /*002c*/ 	.word	0x00000000
.L_7:


//--------------------- .nv.info.triton_poi_fused_convolution_max_pool2d_with_indices_relu_17 --------------------------
	.section	.nv.info.triton_poi_fused_convolution_max_pool2d_with_indices_relu_17,"",@"SHT_CUDA_INFO"
	.sectionflags	@""
	.align	4


	//----- nvinfo : EIATTR_CUDA_API_VERSION
	.align		4
        /*0000*/ 	.byte	0x04, 0x37
        /*0002*/ 	.short	(.L_9 - .L_8)
.L_8:
        /*0004*/ 	.word	0x0000007c


	//----- nvinfo : EIATTR_KPARAM_INFO
	.align		4
.L_9:
        /*0008*/ 	.byte	0x04, 0x17
        /*000a*/ 	.short	(.L_11 - .L_10)
.L_10:
        /*000c*/ 	.word	0x00000000
        /*0010*/ 	.short	0x0005
        /*0012*/ 	.short	0x0024
        /*0014*/ 	.byte	0x00, 0xf0, 0x11, 0x00


	//----- nvinfo : EIATTR_KPARAM_INFO
	.align		4
.L_11:
        /*0018*/ 	.byte	0x04, 0x17
        /*001a*/ 	.short	(.L_13 - .L_12)
.L_12:
        /*001c*/ 	.word	0x00000000
        /*0020*/ 	.short	0x0004
        /*0022*/ 	.short	0x0020
        /*0024*/ 	.byte	0x00, 0xf0, 0x11, 0x00


	//----- nvinfo : EIATTR_KPARAM_INFO
	.align		4
.L_13:
        /*0028*/ 	.byte	0x04, 0x17
        /*002a*/ 	.short	(.L_15 - .L_14)
.L_14:
        /*002c*/ 	.word	0x00000000
        /*0030*/ 	.short	0x0003
        /*0032*/ 	.short	0x0018
        /*0034*/ 	.byte	0x00, 0xf4, 0x21, 0x00


	//----- nvinfo : EIATTR_KPARAM_INFO
	.align		4
.L_15:
        /*0038*/ 	.byte	0x04, 0x17
        /*003a*/ 	.short	(.L_17 - .L_16)
.L_16:
        /*003c*/ 	.word	0x00000000
        /*0040*/ 	.short	0x0002
        /*0042*/ 	.short	0x0010
        /*0044*/ 	.byte	0x00, 0xf4, 0x21, 0x00


	//----- nvinfo : EIATTR_KPARAM_INFO
	.align		4
.L_17:
        /*0048*/ 	.byte	0x04, 0x17
        /*004a*/ 	.short	(.L_19 - .L_18)
.L_18:
        /*004c*/ 	.word	0x00000000
        /*0050*/ 	.short	0x0001
        /*0052*/ 	.short	0x0008
        /*0054*/ 	.byte	0x00, 0xf4, 0x21, 0x00


	//----- nvinfo : EIATTR_KPARAM_INFO
	.align		4
.L_19:
        /*0058*/ 	.byte	0x04, 0x17
        /*005a*/ 	.short	(.L_21 - .L_20)
.L_20:
        /*005c*/ 	.word	0x00000000
        /*0060*/ 	.short	0x0000
        /*0062*/ 	.short	0x0000
        /*0064*/ 	.byte	0x00, 0xf4, 0x21, 0x00


	//----- nvinfo : EIATTR_SPARSE_MMA_MASK
	.align		4
.L_21:
        /*0068*/ 	.byte	0x03, 0x50
        /*006a*/ 	.short	0x0000


	//----- nvinfo : EIATTR_MAXREG_COUNT
	.align		4
        /*006c*/ 	.byte	0x03, 0x1b
        /*006e*/ 	.short	0x00ff


	//----- nvinfo : EIATTR_EXIT_INSTR_OFFSETS
	.align		4
        /*0070*/ 	.byte	0x04, 0x1c
        /*0072*/ 	.short	(.L_23 - .L_22)


	//   ....[0]....
.L_22:
        /*0074*/ 	.word	0x00000c70


	//   ....[1]....
        /*0078*/ 	.word	0x00000c90


	//----- nvinfo : EIATTR_REQNTID
	.align		4
.L_23:
        /*007c*/ 	.byte	0x04, 0x10
        /*007e*/ 	.short	(.L_25 - .L_24)
.L_24:
        /*0080*/ 	.word	0x00000100
        /*0084*/ 	.word	0x00000001
        /*0088*/ 	.word	0x00000001


	//----- nvinfo : EIATTR_CBANK_PARAM_SIZE
	.align		4
.L_25:
        /*008c*/ 	.byte	0x03, 0x19
        /*008e*/ 	.short	0x0028


	//----- nvinfo : EIATTR_PARAM_CBANK
	.align		4
        /*0090*/ 	.byte	0x04, 0x0a
        /*0092*/ 	.short	(.L_27 - .L_26)
	.align		4
.L_26:
        /*0094*/ 	.word	index@(.nv.constant0.triton_poi_fused_convolution_max_pool2d_with_indices_relu_17)
        /*0098*/ 	.short	0x0210
        /*009a*/ 	.short	0x0028


	//----- nvinfo : EIATTR_SW_WAR
	.align		4
.L_27:
        /*009c*/ 	.byte	0x04, 0x36
        /*009e*/ 	.short	(.L_29 - .L_28)
.L_28:
        /*00a0*/ 	.word	0x00000008
.L_29:


//--------------------- .nv.callgraph             --------------------------
	.section	.nv.callgraph,"",@"SHT_CUDA_CALLGRAPH"
	.align	4
	.sectionentsize	8
	.align		4
        /*0000*/ 	.word	0x00000000
	.align		4
        /*0004*/ 	.word	0xffffffff
	.align		4
        /*0008*/ 	.word	0x00000000
	.align		4
        /*000c*/ 	.word	0xfffffffe
	.align		4
        /*0010*/ 	.word	0x00000000
	.align		4
        /*0014*/ 	.word	0xfffffffd
	.align		4
        /*0018*/ 	.word	0x00000000
	.align		4
        /*001c*/ 	.word	0xfffffffc


//--------------------- .text.triton_poi_fused_convolution_max_pool2d_with_indices_relu_17 --------------------------
	.section	.text.triton_poi_fused_convolution_max_pool2d_with_indices_relu_17,"ax",@progbits
	.sectionflags	@"SHF_BARRIERS=1"
	.align	128
        .global         triton_poi_fused_convolution_max_pool2d_with_indices_relu_17
        .type           triton_poi_fused_convolution_max_pool2d_with_indices_relu_17,@function
        .size           triton_poi_fused_convolution_max_pool2d_with_indices_relu_17,(.L_x_1 - triton_poi_fused_convolution_max_pool2d_with_indices_relu_17)
        .other          triton_poi_fused_convolution_max_pool2d_with_indices_relu_17,@"STO_CUDA_ENTRY STV_DEFAULT"
triton_poi_fused_convolution_max_pool2d_with_indices_relu_17:
.text.triton_poi_fused_convolution_max_pool2d_with_indices_relu_17:
[----:B------:R-:W0:Y:S01]  /*0000*/  LDC R1, c[0x0][0x28] ;  /* 0x00000a00ff017b82 */ /* 0x000e220000000800 */
[----:B------:R-:W1:Y:S07]  /*0010*/  S2R R0, SR_CTAID.Y ;  /* 0x0000000000007919 */ /* 0x000e6e0000002600 */
[----:B------:R-:W2:Y:S01]  /*0020*/  LDC.64 R26, c[0x0][0x210] ;  /* 0x00008400ff1a7b82 */ /* 0x000ea20000000a00 */
[----:B------:R-:W-:Y:S02]  /*0030*/  CS2R R16, SRZ ;  /* 0x0000000000107805 */ /* 0x000fe4000001ff00 */
[----:B------:R-:W-:Y:S01]  /*0040*/  CS2R R18, SRZ ;  /* 0x0000000000127805 */ /* 0x000fe2000001ff00 */
[----:B------:R-:W3:Y:S01]  /*0050*/  S2R R33, SR_TID.X ;  /* 0x0000000000217919 */ /* 0x000ee20000002100 */
[----:B------:R-:W-:-:S02]  /*0060*/  CS2R R20, SRZ ;  /* 0x0000000000147805 */ /* 0x000fc4000001ff00 */
[----:B------:R-:W-:Y:S01]  /*0070*/  CS2R R22, SRZ ;  /* 0x0000000000167805 */ /* 0x000fe2000001ff00 */
[----:B------:R-:W-:Y:S01]  /*0080*/  ULDC.64 UR6, c[0x0][0x208] ;  /* 0x0000820000067ab9 */ /* 0x000fe20000000a00 */
[----:B------:R-:W4:Y:S01]  /*0090*/  S2R R24, SR_CTAID.X ;  /* 0x0000000000187919 */ /* 0x000f220000002500 */
[----:B------:R-:W5:Y:S01]  /*00a0*/  LDC.64 R8, c[0x0][0x218] ;  /* 0x00008600ff087b82 */ /* 0x000f620000000a00 */
[----:B------:R-:W-:Y:S01]  /*00b0*/  CS2R R6, SRZ ;  /* 0x0000000000067805 */ /* 0x000fe2000001ff00 */
[----:B-1----:R-:W-:Y:S01]  /*00c0*/  IMAD.SHL.U32 R30, R0, 0x40, RZ ;  /* 0x00000040001e7824 */ /* 0x002fe200078e00ff */
[----:B------:R-:W-:Y:S01]  /*00d0*/  SHF.R.S32.HI R0, RZ, 0x19, R0 ;  /* 0x00000019ff007819 */ /* 0x000fe20000011400 */
[----:B---3--:R-:W-:-:S03]  /*00e0*/  IMAD.SHL.U32 R25, R33, 0x4, RZ ;  /* 0x0000000421197824 */ /* 0x008fc600078e00ff */
[----:B------:R-:W-:Y:S02]  /*00f0*/  SGXT R0, R0, 0x1 ;  /* 0x000000010000781a */ /* 0x000fe40000000200 */
[----:B------:R-:W-:Y:S01]  /*0100*/  SHF.R.U32.HI R29, RZ, 0x4, R33 ;  /* 0x00000004ff1d7819 */ /* 0x000fe20000011621 */
[----:B----4-:R-:W-:Y:S01]  /*0110*/  IMAD.SHL.U32 R24, R24, 0x40, RZ ;  /* 0x0000004018187824 */ /* 0x010fe200078e00ff */
[----:B------:R-:W-:Y:S02]  /*0120*/  LOP3.LUT R13, R30, 0x3c, R25, 0xf8, !PT ;  /* 0x0000003c1e0d7812 */ /* 0x000fe400078ef819 */
[----:B------:R-:W-:Y:S02]  /*0130*/  SGXT.U32 R29, R29, 0x4 ;  /* 0x000000041d1d781a */ /* 0x000fe40000000000 */
[----:B------:R-:W-:Y:S02]  /*0140*/  LEA.HI R0, R0, R13, RZ, 0x9 ;  /* 0x0000000d00007211 */ /* 0x000fe400078f48ff */
[----:B------:R-:W-:-:S02]  /*0150*/  LOP3.LUT R3, R24, 0x30, R29, 0xfe, !PT ;  /* 0x0000003018037812 */ /* 0x000fc400078efe1d */
[----:B------:R-:W-:Y:S02]  /*0160*/  LOP3.LUT R2, R0, 0xfffffe00, RZ, 0xc0, !PT ;  /* 0xfffffe0000027812 */ /* 0x000fe400078ec0ff */
[----:B------:R-:W-:Y:S02]  /*0170*/  LOP3.LUT R28, R24, R29, RZ, 0xfc, !PT ;  /* 0x0000001d181c7212 */ /* 0x000fe400078efcff */
[----:B------:R-:W-:Y:S01]  /*0180*/  ISETP.GE.AND P0, PT, R3, 0x40, PT ;  /* 0x000000400300780c */ /* 0x000fe20003f06270 */
[----:B------:R-:W-:Y:S01]  /*0190*/  IMAD.IADD R13, R13, 0x1, -R2 ;  /* 0x000000010d0d7824 */ /* 0x000fe200078e0a02 */
[----:B------:R-:W-:Y:S01]  /*01a0*/  ISETP.GE.AND P3, PT, R28, 0x40, PT ;  /* 0x000000401c00780c */ /* 0x000fe20003f66270 */
[----:B------:R-:W-:Y:S01]  /*01b0*/  IMAD.SHL.U32 R2, R0, 0x40, RZ ;  /* 0x0000004000027824 */ /* 0x000fe200078e00ff */
[----:B------:R-:W-:Y:S01]  /*01c0*/  LOP3.LUT R0, R24, 0x10, R29, 0xfe, !PT ;  /* 0x0000001018007812 */ /* 0x000fe200078efe1d */
[----:B-----5:R-:W-:-:S03]  /*01d0*/  IMAD.WIDE R8, R13, 0x4, R8 ;  /* 0x000000040d087825 */ /* 0x020fc600078e0208 */
[----:B------:R-:W-:Y:S02]  /*01e0*/  LOP3.LUT R4, R2, 0xffff8000, RZ, 0xc0, !PT ;  /* 0xffff800002047812 */ /* 0x000fe400078ec0ff */
[----:B------:R-:W-:Y:S02]  /*01f0*/  LOP3.LUT R2, R24, 0x20, R29, 0xfe, !PT ;  /* 0x0000002018027812 */ /* 0x000fe400078efe1d */
[----:B------:R-:W-:Y:S01]  /*0200*/  ISETP.GE.AND P2, PT, R0, 0x40, PT ;  /* 0x000000400000780c */ /* 0x000fe20003f46270 */
[----:B------:R-:W-:Y:S01]  /*0210*/  IMAD.IADD R5, R13, 0x1, R4 ;  /* 0x000000010d057824 */ /* 0x000fe200078e0204 */
[----:B------:R-:W-:-:S03]  /*0220*/  ISETP.GE.AND P1, PT, R2, 0x40, PT ;  /* 0x000000400200780c */ /* 0x000fc60003f26270 */
[--C-:B------:R-:W-:Y:S02]  /*0230*/  IMAD R0, R0, 0x200, R5.reuse ;  /* 0x0000020000007824 */ /* 0x100fe400078e0205 */
[----:B------:R-:W-:Y:S02]  /*0240*/  IMAD R2, R2, 0x200, R5 ;  /* 0x0000020002027824 */ /* 0x000fe400078e0205 */
[----:B--2---:R-:W-:-:S04]  /*0250*/  IMAD.WIDE R10, R0, 0x4, R26 ;  /* 0x00000004000a7825 */ /* 0x004fc800078e021a */
[--C-:B------:R-:W-:Y:S01]  /*0260*/  IMAD R3, R3, 0x200, R5.reuse ;  /* 0x0000020003037824 */ /* 0x100fe200078e0205 */
[----:B------:R-:W2:Y:S01]  /*0270*/  @!P2 LDG.E.EL.128 R16, desc[UR6][R10.64] ;  /* 0x000000060a10a981 */ /* 0x000ea2000c2e1d00 */
[----:B------:R-:W-:Y:S01]  /*0280*/  IMAD R28, R28, 0x200, R5 ;  /* 0x000002001c1c7824 */ /* 0x000fe200078e0205 */
[----:B------:R-:W-:Y:S01]  /*0290*/  CS2R R4, SRZ ;  /* 0x0000000000047805 */ /* 0x000fe2000001ff00 */
[--C-:B------:R-:W-:Y:S01]  /*02a0*/  IMAD.WIDE R36, R2, 0x4, R26.reuse ;  /* 0x0000000402247825 */ /* 0x100fe200078e021a */
[----:B------:R-:W-:Y:S02]  /*02b0*/  CS2R R12, SRZ ;  /* 0x00000000000c7805 */ /* 0x000fe4000001ff00 */
[----:B------:R-:W-:Y:S01]  /*02c0*/  CS2R R14, SRZ ;  /* 0x00000000000e7805 */ /* 0x000fe2000001ff00 */
[--C-:B------:R-:W-:Y:S01]  /*02d0*/  IMAD.WIDE R34, R3, 0x4, R26.reuse ;  /* 0x0000000403227825 */ /* 0x100fe200078e021a */
[----:B------:R-:W3:Y:S04]  /*02e0*/  @!P1 LDG.E.EL.128 R20, desc[UR6][R36.64] ;  /* 0x0000000624149981 */ /* 0x000ee8000c2e1d00 */
[----:B------:R-:W2:Y:S01]  /*02f0*/  LDG.E.EL.128 R8, desc[UR6][R8.64] ;  /* 0x0000000608087981 */ /* 0x000ea2000c2e1d00 */
[----:B------:R-:W-:-:S03]  /*0300*/  IMAD.WIDE R26, R28, 0x4, R26 ;  /* 0x000000041c1a7825 */ /* 0x000fc600078e021a */
[----:B------:R1:W4:Y:S04]  /*0310*/  @!P0 LDG.E.EL.128 R4, desc[UR6][R34.64] ;  /* 0x0000000622048981 */ /* 0x000328000c2e1d00 */
[----:B------:R5:W4:Y:S01]  /*0320*/  @!P3 LDG.E.EL.128 R12, desc[UR6][R26.64] ;  /* 0x000000061a0cb981 */ /* 0x000b22000c2e1d00 */
[----:B------:R-:W5:Y:S01]  /*0330*/  S2UR UR5, SR_CgaCtaId ;  /* 0x00000000000579c3 */ /* 0x000f620000008800 */
[----:B------:R-:W-:Y:S01]  /*0340*/  IMAD.SHL.U32 R31, R33, 0x100, RZ ;  /* 0x00000100211f7824 */ /* 0x000fe200078e00ff */
[----:B------:R-:W-:Y:S01]  /*0350*/  SHF.R.U32.HI R32, RZ, 0x4, R33 ;  /* 0x00000004ff207819 */ /* 0x000fe20000011621 */
[----:B------:R-:W-:-:S03]  /*0360*/  UMOV UR4, 0x400 ;  /* 0x0000040000047882 */ /* 0x000fc60000000000 */
[----:B------:R-:W-:Y:S02]  /*0370*/  LOP3.LUT R31, R31, 0xf00, RZ, 0xc0, !PT ;  /* 0x00000f001f1f7812 */ /* 0x000fe400078ec0ff */
[----:B-1----:R-:W-:Y:S02]  /*0380*/  SGXT.U32 R34, R32, 0x4 ;  /* 0x000000042022781a */ /* 0x002fe40000000000 */
[C---:B------:R-:W-:Y:S02]  /*0390*/  LOP3.LUT R32, R31.reuse, 0x40, RZ, 0xfc, !PT ;  /* 0x000000401f207812 */ /* 0x040fe400078efcff */
[C---:B------:R-:W-:Y:S02]  /*03a0*/  LOP3.LUT R35, R31.reuse, 0x80, RZ, 0xfc, !PT ;  /* 0x000000801f237812 */ /* 0x040fe400078efcff */
[C---:B------:R-:W-:Y:S02]  /*03b0*/  LOP3.LUT R34, R31.reuse, R34, RZ, 0xfc, !PT ;  /* 0x000000221f227212 */ /* 0x040fe400078efcff */
[----:B0----5:R-:W-:Y:S01]  /*03c0*/  LOP3.LUT R26, R31, 0xc0, RZ, 0xfc, !PT ;  /* 0x000000c01f1a7812 */ /* 0x021fe200078efcff */
[----:B------:R-:W-:-:S06]  /*03d0*/  UPRMT UR4, UR5, 0x654, UR4 ;  /* 0x0000065405047896 */ /* 0x000fcc0008000004 */
[----:B------:R-:W-:Y:S02]  /*03e0*/  LEA.HI R31, R31, UR4, RZ, 0x1c ;  /* 0x000000041f1f7c11 */ /* 0x000fe4000f8fe0ff */
[----:B------:R-:W-:Y:S02]  /*03f0*/  LEA.HI R27, R32, UR4, RZ, 0x1c ;  /* 0x00000004201b7c11 */ /* 0x000fe4000f8fe0ff */
[----:B------:R-:W-:Y:S02]  /*0400*/  LEA.HI R35, R35, UR4, RZ, 0x1c ;  /* 0x0000000423237c11 */ /* 0x000fe4000f8fe0ff */
[----:B------:R-:W-:Y:S01]  /*0410*/  LEA.HI R37, R26, UR4, RZ, 0x1c ;  /* 0x000000041a257c11 */ /* 0x000fe2000f8fe0ff */
[C---:B------:R-:W-:Y:S02]  /*0420*/  IMAD R31, R34.reuse, 0x4, R31 ;  /* 0x00000004221f7824 */ /* 0x040fe400078e021f */
[C---:B------:R-:W-:Y:S02]  /*0430*/  IMAD R32, R34.reuse, 0x4, R27 ;  /* 0x0000000422207824 */ /* 0x040fe400078e021b */
[----:B------:R-:W-:-:S02]  /*0440*/  IMAD R27, R34, 0x4, R35 ;  /* 0x00000004221b7824 */ /* 0x000fc400078e0223 */
[----:B------:R-:W-:Y:S02]  /*0450*/  IMAD R26, R34, 0x4, R37 ;  /* 0x00000004221a7824 */ /* 0x000fe400078e0225 */
[----:B------:R-:W0:Y:S01]  /*0460*/  LDC.64 R34, c[0x0][0x220] ;  /* 0x00008800ff227b82 */ /* 0x000e220000000a00 */
[C---:B--2---:R-:W-:Y:S01]  /*0470*/  FSETP.GEU.AND P6, PT, R8.reuse, -R16, PT ;  /* 0x800000100800720b */ /* 0x044fe20003fce000 */
[C---:B------:R-:W-:Y:S01]  /*0480*/  FADD R16, R8.reuse, R16 ;  /* 0x0000001008107221 */ /* 0x040fe20000000000 */
[C---:B---3--:R-:W-:Y:S01]  /*0490*/  FSETP.GEU.AND P4, PT, R8.reuse, -R20, PT ;  /* 0x800000140800720b */ /* 0x048fe20003f8e000 */
[C---:B------:R-:W-:Y:S01]  /*04a0*/  FADD R20, R8.reuse, R20 ;  /* 0x0000001408147221 */ /* 0x040fe20000000000 */
[C---:B----4-:R-:W-:Y:S01]  /*04b0*/  FSETP.GEU.AND P5, PT, R8.reuse, -R4, PT ;  /* 0x800000040800720b */ /* 0x050fe20003fae000 */
[----:B------:R-:W-:Y:S01]  /*04c0*/  FADD R4, R8, R4 ;  /* 0x0000000408047221 */ /* 0x000fe20000000000 */
[----:B------:R-:W-:Y:S02]  /*04d0*/  FSEL R16, R16, RZ, P6 ;  /* 0x000000ff10107208 */ /* 0x000fe40003000000 */
[C---:B------:R-:W-:Y:S01]  /*04e0*/  FSETP.GEU.AND P6, PT, R8.reuse, -R12, PT ;  /* 0x8000000c0800720b */ /* 0x040fe20003fce000 */
[----:B------:R-:W-:Y:S01]  /*04f0*/  FADD R12, R8, R12 ;  /* 0x0000000c080c7221 */ /* 0x000fe20000000000 */
[----:B------:R-:W-:-:S02]  /*0500*/  FSEL R8, R20, RZ, P4 ;  /* 0x000000ff14087208 */ /* 0x000fc40002000000 */
[C---:B------:R-:W-:Y:S01]  /*0510*/  FSETP.GEU.AND P4, PT, R9.reuse, -R17, PT ;  /* 0x800000110900720b */ /* 0x040fe20003f8e000 */
[C---:B------:R-:W-:Y:S01]  /*0520*/  FADD R17, R9.reuse, R17 ;  /* 0x0000001109117221 */ /* 0x040fe20000000000 */
[----:B------:R-:W-:Y:S02]  /*0530*/  FSEL R4, R4, RZ, P5 ;  /* 0x000000ff04047208 */ /* 0x000fe40002800000 */
[C---:B------:R-:W-:Y:S01]  /*0540*/  FSETP.GEU.AND P5, PT, R9.reuse, -R21, PT ;  /* 0x800000150900720b */ /* 0x040fe20003fae000 */
[C---:B------:R-:W-:Y:S01]  /*0550*/  FADD R21, R9.reuse, R21 ;  /* 0x0000001509157221 */ /* 0x040fe20000000000 */
[----:B------:R-:W-:Y:S02]  /*0560*/  FSEL R12, R12, RZ, P6 ;  /* 0x000000ff0c0c7208 */ /* 0x000fe40003000000 */
[C---:B------:R-:W-:Y:S01]  /*0570*/  FSETP.GEU.AND P6, PT, R9.reuse, -R5, PT ;  /* 0x800000050900720b */ /* 0x040fe20003fce000 */
[----:B------:R-:W-:Y:S01]  /*0580*/  FADD R5, R9, R5 ;  /* 0x0000000509057221 */ /* 0x000fe20000000000 */
[----:B------:R-:W-:-:S02]  /*0590*/  FSEL R17, R17, RZ, P4 ;  /* 0x000000ff11117208 */ /* 0x000fc40002000000 */
[C---:B------:R-:W-:Y:S01]  /*05a0*/  FSETP.GEU.AND P4, PT, R9.reuse, -R13, PT ;  /* 0x8000000d0900720b */ /* 0x040fe20003f8e000 */
[----:B------:R-:W-:Y:S01]  /*05b0*/  FADD R13, R9, R13 ;  /* 0x0000000d090d7221 */ /* 0x000fe20000000000 */
[----:B------:R-:W-:Y:S02]  /*05c0*/  FSEL R9, R21, RZ, P5 ;  /* 0x000000ff15097208 */ /* 0x000fe40002800000 */
[C---:B------:R-:W-:Y:S01]  /*05d0*/  FSETP.GEU.AND P5, PT, R10.reuse, -R18, PT ;  /* 0x800000120a00720b */ /* 0x040fe20003fae000 */
[C---:B------:R-:W-:Y:S01]  /*05e0*/  FADD R18, R10.reuse, R18 ;  /* 0x000000120a127221 */ /* 0x040fe20000000000 */
[----:B------:R-:W-:Y:S02]  /*05f0*/  FSEL R5, R5, RZ, P6 ;  /* 0x000000ff05057208 */ /* 0x000fe40003000000 */
[C---:B------:R-:W-:Y:S01]  /*0600*/  FSETP.GEU.AND P6, PT, R10.reuse, -R22, PT ;  /* 0x800000160a00720b */ /* 0x040fe20003fce000 */
[----:B------:R-:W-:Y:S01]  /*0610*/  FADD R22, R10, R22 ;  /* 0x000000160a167221 */ /* 0x000fe20000000000 */
[----:B------:R-:W-:-:S02]  /*0620*/  FSEL R13, R13, RZ, P4 ;  /* 0x000000ff0d0d7208 */ /* 0x000fc40002000000 */
[----:B------:R-:W-:Y:S02]  /*0630*/  FSEL R18, R18, RZ, P5 ;  /* 0x000000ff12127208 */ /* 0x000fe40002800000 */
[C---:B------:R-:W-:Y:S01]  /*0640*/  FSETP.GEU.AND P4, PT, R10.reuse, -R6, PT ;  /* 0x800000060a00720b */ /* 0x040fe20003f8e000 */
[C---:B------:R-:W-:Y:S01]  /*0650*/  FADD R6, R10.reuse, R6 ;  /* 0x000000060a067221 */ /* 0x040fe20000000000 */
[C---:B------:R-:W-:Y:S01]  /*0660*/  FSETP.GEU.AND P5, PT, R10.reuse, -R14, PT ;  /* 0x8000000e0a00720b */ /* 0x040fe20003fae000 */
[----:B------:R-:W-:Y:S01]  /*0670*/  FADD R14, R10, R14 ;  /* 0x0000000e0a0e7221 */ /* 0x000fe20000000000 */
[----:B------:R-:W-:Y:S02]  /*0680*/  FSEL R10, R22, RZ, P6 ;  /* 0x000000ff160a7208 */ /* 0x000fe40003000000 */
[C---:B------:R-:W-:Y:S01]  /*0690*/  FSETP.GEU.AND P6, PT, R11.reuse, -R15, PT ;  /* 0x8000000f0b00720b */ /* 0x040fe20003fce000 */
[----:B------:R-:W-:Y:S01]  /*06a0*/  FADD R15, R11, R15 ;  /* 0x0000000f0b0f7221 */ /* 0x000fe20000000000 */
[----:B------:R-:W-:-:S02]  /*06b0*/  FSEL R6, R6, RZ, P4 ;  /* 0x000000ff06067208 */ /* 0x000fc40002000000 */
[C---:B------:R-:W-:Y:S01]  /*06c0*/  FSETP.GEU.AND P4, PT, R11.reuse, -R19, PT ;  /* 0x800000130b00720b */ /* 0x040fe20003f8e000 */
[----:B------:R-:W-:Y:S01]  /*06d0*/  FADD R19, R11, R19 ;  /* 0x000000130b137221 */ /* 0x000fe20000000000 */
[----:B------:R-:W-:Y:S02]  /*06e0*/  FSEL R14, R14, RZ, P5 ;  /* 0x000000ff0e0e7208 */ /* 0x000fe40002800000 */
[----:B------:R-:W-:Y:S01]  /*06f0*/  FSEL R15, R15, RZ, P6 ;  /* 0x000000ff0f0f7208 */ /* 0x000fe20003000000 */
[----:B------:R-:W-:Y:S01]  /*0700*/  STS [R31], R12 ;  /* 0x0000000c1f007388 */ /* 0x000fe20000000800 */
[C---:B------:R-:W-:Y:S01]  /*0710*/  FSETP.GEU.AND P5, PT, R11.reuse, -R23, PT ;  /* 0x800000170b00720b */ /* 0x040fe20003fae000 */
[----:B------:R-:W-:Y:S01]  /*0720*/  FADD R23, R11, R23 ;  /* 0x000000170b177221 */ /* 0x000fe20000000000 */
[----:B------:R-:W-:Y:S01]  /*0730*/  FSEL R19, R19, RZ, P4 ;  /* 0x000000ff13137208 */ /* 0x000fe20002000000 */
[----:B------:R-:W-:Y:S01]  /*0740*/  STS [R32+0x100], R13 ;  /* 0x0001000d20007388 */ /* 0x000fe20000000800 */
[----:B------:R-:W-:-:S03]  /*0750*/  FSETP.GEU.AND P4, PT, R11, -R7, PT ;  /* 0x800000070b00720b */ /* 0x000fc60003f8e000 */
[----:B------:R-:W-:Y:S01]  /*0760*/  STS [R27+0x200], R14 ;  /* 0x0002000e1b007388 */ /* 0x000fe20000000800 */
[----:B------:R-:W-:-:S03]  /*0770*/  FADD R7, R11, R7 ;  /* 0x000000070b077221 */ /* 0x000fc60000000000 */
[----:B------:R-:W-:Y:S01]  /*0780*/  STS [R26+0x300], R15 ;  /* 0x0003000f1a007388 */ /* 0x000fe20000000800 */
[----:B------:R-:W-:-:S03]  /*0790*/  FSEL R11, R23, RZ, P5 ;  /* 0x000000ff170b7208 */ /* 0x000fc60002800000 */
[----:B------:R-:W-:Y:S04]  /*07a0*/  STS [R31+0x40], R16 ;  /* 0x000040101f007388 */ /* 0x000fe80000000800 */
[----:B------:R-:W-:Y:S04]  /*07b0*/  STS [R32+0x140], R17 ;  /* 0x0001401120007388 */ /* 0x000fe80000000800 */
[----:B------:R-:W-:Y:S01]  /*07c0*/  STS [R27+0x240], R18 ;  /* 0x000240121b007388 */ /* 0x000fe20000000800 */
[----:B------:R-:W-:-:S03]  /*07d0*/  FSEL R7, R7, RZ, P4 ;  /* 0x000000ff07077208 */ /* 0x000fc60002000000 */
[----:B------:R-:W-:Y:S04]  /*07e0*/  STS [R26+0x340], R19 ;  /* 0x000340131a007388 */ /* 0x000fe80000000800 */
[----:B------:R-:W-:Y:S04]  /*07f0*/  STS [R31+0x80], R8 ;  /* 0x000080081f007388 */ /* 0x000fe80000000800 */
[----:B------:R-:W-:Y:S04]  /*0800*/  STS [R32+0x180], R9 ;  /* 0x0001800920007388 */ /* 0x000fe80000000800 */
[----:B------:R-:W-:Y:S04]  /*0810*/  STS [R27+0x280], R10 ;  /* 0x0002800a1b007388 */ /* 0x000fe80000000800 */
[----:B------:R-:W-:Y:S04]  /*0820*/  STS [R26+0x380], R11 ;  /* 0x0003800b1a007388 */ /* 0x000fe80000000800 */
[----:B------:R1:W-:Y:S04]  /*0830*/  STS [R31+0xc0], R4 ;  /* 0x0000c0041f007388 */ /* 0x0003e80000000800 */
[----:B------:R-:W-:Y:S04]  /*0840*/  STS [R32+0x1c0], R5 ;  /* 0x0001c00520007388 */ /* 0x000fe80000000800 */
[----:B------:R2:W-:Y:S04]  /*0850*/  STS [R27+0x2c0], R6 ;  /* 0x0002c0061b007388 */ /* 0x0005e80000000800 */
[----:B------:R-:W-:Y:S01]  /*0860*/  STS [R26+0x3c0], R7 ;  /* 0x0003c0071a007388 */ /* 0x000fe20000000800 */
[----:B------:R-:W-:Y:S01]  /*0870*/  SHF.R.U32.HI R20, RZ, 0x2, R33 ;  /* 0x00000002ff147819 */ /* 0x000fe20000011621 */
[----:B------:R-:W-:-:S03]  /*0880*/  IMAD.SHL.U32 R33, R33, 0x4, RZ ;  /* 0x0000000421217824 */ /* 0x000fc600078e00ff */
[----:B------:R-:W-:Y:S02]  /*0890*/  LOP3.LUT R20, R20, 0x3c, RZ, 0xc0, !PT ;  /* 0x0000003c14147812 */ /* 0x000fe400078ec0ff */
[----:B------:R-:W-:-:S03]  /*08a0*/  LOP3.LUT R33, R33, 0x3fc, RZ, 0xc0, !PT ;  /* 0x000003fc21217812 */ /* 0x000fc600078ec0ff */
[----:B------:R-:W-:Y:S01]  /*08b0*/  VIADD R20, R20, UR4 ;  /* 0x0000000414147c36 */ /* 0x000fe20008000000 */
[----:B------:R-:W-:-:S03]  /*08c0*/  LOP3.LUT R37, R33, 0x400, RZ, 0xfc, !PT ;  /* 0x0000040021257812 */ /* 0x000fc600078efcff */
[----:B------:R-:W-:Y:S01]  /*08d0*/  IMAD R36, R33, 0x4, R20 ;  /* 0x0000000421247824 */ /* 0x000fe200078e0214 */
[----:B------:R-:W-:Y:S01]  /*08e0*/  BAR.SYNC.DEFER_BLOCKING 0x0 ;  /* 0x0000000000007b1d */ /* 0x000fe20000010000 */
[----:B------:R-:W-:Y:S02]  /*08f0*/  SHF.R.U32.HI R37, RZ, 0x4, R37 ;  /* 0x00000004ff257819 */ /* 0x000fe40000011625 */
[----:B-1----:R-:W-:Y:S02]  /*0900*/  LOP3.LUT R31, R24, 0x3c, R25, 0xf8, !PT ;  /* 0x0000003c181f7812 */ /* 0x002fe400078ef819 */
[----:B------:R-:W-:Y:S02]  /*0910*/  LOP3.LUT R24, R30, R29, RZ, 0xfc, !PT ;  /* 0x0000001d1e187212 */ /* 0x000fe400078efcff */
[----:B------:R-:W-:-:S03]  /*0920*/  LOP3.LUT R25, R37, 0x7c, RZ, 0xc0, !PT ;  /* 0x0000007c25197812 */ /* 0x000fc600078ec0ff */
[----:B------:R-:W-:Y:S02]  /*0930*/  IMAD R37, R24, 0x40, R31 ;  /* 0x0000004018257824 */ /* 0x000fe400078e021f */
[----:B------:R-:W-:Y:S01]  /*0940*/  VIADD R24, R25, UR4 ;  /* 0x0000000419187c36 */ /* 0x000fe20008000000 */
[----:B------:R-:W-:Y:S04]  /*0950*/  LDS R20, [R36] ;  /* 0x0000000024147984 */ /* 0x000fe80000000800 */
[----:B------:R-:W-:Y:S04]  /*0960*/  LDS R21, [R36+0x4] ;  /* 0x0000040024157984 */ /* 0x000fe80000000800 */
[----:B------:R-:W-:Y:S04]  /*0970*/  LDS R22, [R36+0x8] ;  /* 0x0000080024167984 */ /* 0x000fe80000000800 */
[----:B------:R0:W1:Y:S01]  /*0980*/  LDS R23, [R36+0xc] ;  /* 0x00000c0024177984 */ /* 0x0000620000000800 */
[----:B--2---:R-:W-:-:S05]  /*0990*/  IMAD R27, R33, 0x4, R24 ;  /* 0x00000004211b7824 */ /* 0x004fca00078e0218 */
[----:B------:R-:W-:Y:S04]  /*09a0*/  LDS R24, [R27+0x1000] ;  /* 0x001000001b187984 */ /* 0x000fe80000000800 */
[----:B------:R-:W-:Y:S04]  /*09b0*/  LDS R25, [R27+0x1004] ;  /* 0x001004001b197984 */ /* 0x000fe80000000800 */
[----:B------:R-:W-:Y:S04]  /*09c0*/  LDS R26, [R27+0x1008] ;  /* 0x001008001b1a7984 */ /* 0x000fe80000000800 */
[----:B------:R-:W2:Y:S01]  /*09d0*/  LDS R27, [R27+0x100c] ;  /* 0x00100c001b1b7984 */ /* 0x000ea20000000800 */
[----:B------:R-:W-:Y:S01]  /*09e0*/  ISETP.GE.AND P4, PT, R31, 0x40, PT ;  /* 0x000000401f00780c */ /* 0x000fe20003f86270 */
[----:B0-----:R-:W-:Y:S01]  /*09f0*/  IMAD.WIDE R36, R37, 0x4, R34 ;  /* 0x0000000425247825 */ /* 0x001fe200078e0222 */
[----:B------:R-:W-:-:S11]  /*0a00*/  LOP3.LUT R32, R33, 0x800, RZ, 0xfc, !PT ;  /* 0x0000080021207812 */ /* 0x000fd600078efcff */
[----:B-1----:R0:W-:Y:S02]  /*0a10*/  @!P4 STG.E.128 desc[UR6][R36.64], R20 ;  /* 0x000000142400c986 */ /* 0x0021e4000c101d06 */
[----:B0-----:R-:W-:Y:S02]  /*0a20*/  SHF.R.U32.HI R20, RZ, 0x4, R32 ;  /* 0x00000004ff147819 */ /* 0x001fe40000011620 */
[----:B------:R-:W-:-:S05]  /*0a30*/  LOP3.LUT R32, R30, 0x10, R29, 0xfe, !PT ;  /* 0x000000101e207812 */ /* 0x000fca00078efe1d */
[----:B------:R-:W-:-:S04]  /*0a40*/  IMAD R32, R32, 0x40, R31 ;  /* 0x0000004020207824 */ /* 0x000fc800078e021f */
[----:B------:R-:W-:Y:S01]  /*0a50*/  IMAD.WIDE R36, R32, 0x4, R34 ;  /* 0x0000000420247825 */ /* 0x000fe200078e0222 */
[----:B------:R-:W-:Y:S02]  /*0a60*/  LOP3.LUT R32, R33, 0xc00, RZ, 0xfc, !PT ;  /* 0x00000c0021207812 */ /* 0x000fe400078efcff */
[----:B------:R-:W-:Y:S02]  /*0a70*/  LOP3.LUT R20, R20, 0xbc, RZ, 0xc0, !PT ;  /* 0x000000bc14147812 */ /* 0x000fe400078ec0ff */
[----:B--2---:R0:W-:Y:S03]  /*0a80*/  @!P4 STG.E.128 desc[UR6][R36.64], R24 ;  /* 0x000000182400c986 */ /* 0x0041e6000c101d06 */
[----:B------:R-:W-:-:S04]  /*0a90*/  VIADD R20, R20, UR4 ;  /* 0x0000000414147c36 */ /* 0x000fc80008000000 */
[----:B------:R-:W-:-:S05]  /*0aa0*/  IMAD R23, R33, 0x4, R20 ;  /* 0x0000000421177824 */ /* 0x000fca00078e0214 */
[----:B------:R-:W-:Y:S04]  /*0ab0*/  LDS R20, [R23+0x2000] ;  /* 0x0020000017147984 */ /* 0x000fe80000000800 */
[----:B------:R-:W-:Y:S01]  /*0ac0*/  LDS R21, [R23+0x2004] ;  /* 0x0020040017157984 */ /* 0x000fe20000000800 */
[----:B0-----:R-:W-:-:S03]  /*0ad0*/  SHF.R.U32.HI R24, RZ, 0x4, R32 ;  /* 0x00000004ff187819 */ /* 0x001fc60000011620 */
[----:B------:R-:W-:Y:S01]  /*0ae0*/  LDS R22, [R23+0x2008] ;  /* 0x0020080017167984 */ /* 0x000fe20000000800 */
[----:B------:R-:W-:-:S03]  /*0af0*/  LOP3.LUT R24, R24, 0xfc, RZ, 0xc0, !PT ;  /* 0x000000fc18187812 */ /* 0x000fc600078ec0ff */
[----:B------:R-:W0:Y:S02]  /*0b00*/  LDS R23, [R23+0x200c] ;  /* 0x00200c0017177984 */ /* 0x000e240000000800 */
[----:B------:R-:W-:-:S04]  /*0b10*/  VIADD R24, R24, UR4 ;  /* 0x0000000418187c36 */ /* 0x000fc80008000000 */
[----:B------:R-:W-:Y:S01]  /*0b20*/  IMAD R27, R33, 0x4, R24 ;  /* 0x00000004211b7824 */ /* 0x000fe200078e0218 */
[----:B------:R-:W-:-:S04]  /*0b30*/  LOP3.LUT R32, R30, 0x20, R29, 0xfe, !PT ;  /* 0x000000201e207812 */ /* 0x000fc800078efe1d */
[----:B------:R-:W-:Y:S04]  /*0b40*/  LDS R24, [R27+0x3000] ;  /* 0x003000001b187984 */ /* 0x000fe80000000800 */
[----:B------:R-:W-:Y:S04]  /*0b50*/  LDS R25, [R27+0x3004] ;  /* 0x003004001b197984 */ /* 0x000fe80000000800 */
[----:B------:R-:W-:Y:S04]  /*0b60*/  LDS R26, [R27+0x3008] ;  /* 0x003008001b1a7984 */ /* 0x000fe80000000800 */
[----:B------:R-:W1:Y:S01]  /*0b70*/  LDS R27, [R27+0x300c] ;  /* 0x00300c001b1b7984 */ /* 0x000e620000000800 */
[----:B------:R-:W-:-:S04]  /*0b80*/  IMAD R32, R32, 0x40, R31 ;  /* 0x0000004020207824 */ /* 0x000fc800078e021f */
[----:B------:R-:W-:Y:S02]  /*0b90*/  IMAD.WIDE R36, R32, 0x4, R34 ;  /* 0x0000000420247825 */ /* 0x000fe400078e0222 */
[----:B------:R-:W2:Y:S01]  /*0ba0*/  LDC.64 R32, c[0x0][0x228] ;  /* 0x00008a00ff207b82 */ /* 0x000ea20000000a00 */
[----:B------:R-:W-:-:S05]  /*0bb0*/  LOP3.LUT R30, R30, 0x30, R29, 0xfe, !PT ;  /* 0x000000301e1e7812 */ /* 0x000fca00078efe1d */
[----:B------:R-:W-:-:S04]  /*0bc0*/  IMAD R31, R30, 0x40, R31 ;  /* 0x000000401e1f7824 */ /* 0x000fc800078e021f */
[----:B------:R-:W-:Y:S01]  /*0bd0*/  IMAD.WIDE R34, R31, 0x4, R34 ;  /* 0x000000041f227825 */ /* 0x000fe200078e0222 */
[----:B0-----:R0:W-:Y:S03]  /*0be0*/  @!P4 STG.E.128 desc[UR6][R36.64], R20 ;  /* 0x000000142400c986 */ /* 0x0011e6000c101d06 */
[----:B--2---:R-:W-:-:S04]  /*0bf0*/  IMAD.WIDE R28, R28, 0x4, R32 ;  /* 0x000000041c1c7825 */ /* 0x004fc800078e0220 */
[----:B------:R-:W-:-:S04]  /*0c00*/  IMAD.WIDE R30, R0, 0x4, R32 ;  /* 0x00000004001e7825 */ /* 0x000fc800078e0220 */
[--C-:B0-----:R-:W-:Y:S01]  /*0c10*/  IMAD.WIDE R20, R2, 0x4, R32.reuse ;  /* 0x0000000402147825 */ /* 0x101fe200078e0220 */
[----:B-1----:R0:W-:Y:S04]  /*0c20*/  @!P4 STG.E.128 desc[UR6][R34.64], R24 ;  /* 0x000000182200c986 */ /* 0x0021e8000c101d06 */
[----:B------:R0:W-:Y:S04]  /*0c30*/  @!P3 STG.E.128 desc[UR6][R28.64], R12 ;  /* 0x0000000c1c00b986 */ /* 0x0001e8000c101d06 */
[----:B------:R0:W-:Y:S01]  /*0c40*/  @!P2 STG.E.128 desc[UR6][R30.64], R16 ;  /* 0x000000101e00a986 */ /* 0x0001e2000c101d06 */
[----:B------:R-:W-:-:S03]  /*0c50*/  IMAD.WIDE R32, R3, 0x4, R32 ;  /* 0x0000000403207825 */ /* 0x000fc600078e0220 */
[----:B------:R0:W-:Y:S02]  /*0c60*/  @!P1 STG.E.128 desc[UR6][R20.64], R8 ;  /* 0x0000000814009986 */ /* 0x0001e4000c101d06 */
[----:B0-----:R-:W-:Y:S05]  /*0c70*/  @P0 EXIT ;  /* 0x000000000000094d */ /* 0x001fea0003800000 */
[----:B------:R-:W-:Y:S01]  /*0c80*/  STG.E.128 desc[UR6][R32.64], R4 ;  /* 0x0000000420007986 */ /* 0x000fe2000c101d06 */
[----:B------:R-:W-:Y:S05]  /*0c90*/  EXIT ;  /* 0x000000000000794d */ /* 0x000fea0003800000 */
.L_x_0:
[----:B------:R-:W-:-:S00]  /*0ca0*/  BRA `(.L_x_0) ;  /* 0xfffffffc00fc7947 */ /* 0x000fc0000383ffff */
[----:B------:R-:W-:-:S00]  /*0cb0*/  NOP ;  /* 0x0000000000007918 */ /* 0x000fc00000000000 */
        /* <DEDUP_REMOVED lines=12> */
.L_x_1:


//--------------------- .nv.shared.triton_poi_fused_convolution_max_pool2d_with_indices_relu_17 --------------------------
	.section	.nv.shared.triton_poi_fused_convolution_max_pool2d_with_indices_relu_17,"aw",@nobits
	.sectionflags	@""
	.align	16
	.zero		1024


//--------------------- .nv.constant0.triton_poi_fused_convolution_max_pool2d_with_indices_relu_17 --------------------------
	.section	.nv.constant0.triton_poi_fused_convolution_max_pool2d_with_indices_relu_17,"a",@progbits
	.sectionflags	@""
	.align	4
.nv.constant0.triton_poi_fused_convolution_max_pool2d_with_indices_relu_17:
	.zero		568
